	.headerflags	@"EF_CUDA_TEXMODE_UNIFIED EF_CUDA_64BIT_ADDRESS EF_CUDA_ACCELERATORS EF_CUDA_SM90 EF_CUDA_VIRTUAL_SM(EF_CUDA_SM90)"
	.elftype	@"ET_EXEC"


//--------------------- .nv.info                  --------------------------
	.section	.nv.info,"",@"SHT_CUDA_INFO"
	.align	4


	//----- nvinfo : EIATTR_REGCOUNT
	.align		4
        /*0000*/ 	.byte	0x04, 0x2f
        /*0002*/ 	.short	(.L_3 - .L_2)
	.align		4
.L_2:
        /*0004*/ 	.word	index@(triton_poi_fused__native_batch_norm_legit_no_training_add_relu_10)
        /*0008*/ 	.word	0x00000021


	//----- nvinfo : EIATTR_MIN_STACK_SIZE
	.align		4
.L_3:
        /*000c*/ 	.byte	0x04, 0x12
        /*000e*/ 	.short	(.L_5 - .L_4)
	.align		4
.L_4:
        /*0010*/ 	.word	index@(triton_poi_fused__native_batch_norm_legit_no_training_add_relu_10)
        /*0014*/ 	.word	0x00000000


	//----- nvinfo : EIATTR_FRAME_SIZE
	.align		4
.L_5:
        /*0018*/ 	.byte	0x04, 0x11
        /*001a*/ 	.short	(.L_7 - .L_6)
	.align		4
.L_6:
        /*001c*/ 	.word	index@(triton_poi_fused__native_batch_norm_legit_no_training_add_relu_10)
        /*0020*/ 	.word	0x00000000


	//----- nvinfo : EIATTR_MIN_STACK_SIZE
	.align		4
.L_7:
        /*0024*/ 	.byte	0x04, 0x12
        /*0026*/ 	.short	(.L_9 - .L_8)
	.align		4
.L_8:
        /*0028*/ 	.word	index@(triton_poi_fused__native_batch_norm_legit_no_training_add_relu_10)
        /*002c*/ 	.word	0x00000000
.L_9:


//--------------------- .nv.info.triton_poi_fused__native_batch_norm_legit_no_training_add_relu_10 --------------------------
	.section	.nv.info.triton_poi_fused__native_batch_norm_legit_no_training_add_relu_10,"",@"SHT_CUDA_INFO"
	.sectionflags	@""
	.align	4


	//----- nvinfo : EIATTR_CUDA_API_VERSION
	.align		4
        /*0000*/ 	.byte	0x04, 0x37
        /*0002*/ 	.short	(.L_11 - .L_10)
.L_10:
        /*0004*/ 	.word	0x0000007c


	//----- nvinfo : EIATTR_KPARAM_INFO
	.align		4
.L_11:
        /*0008*/ 	.byte	0x04, 0x17
        /*000a*/ 	.short	(.L_13 - .L_12)
.L_12:
        /*000c*/ 	.word	0x00000000
        /*0010*/ 	.short	0x0007
        /*0012*/ 	.short	0x0038
        /*0014*/ 	.byte	0x00, 0xf0, 0x11, 0x00


	//----- nvinfo : EIATTR_KPARAM_INFO
	.align		4
.L_13:
        /*0018*/ 	.byte	0x04, 0x17
        /*001a*/ 	.short	(.L_15 - .L_14)
.L_14:
        /*001c*/ 	.word	0x00000000
        /*0020*/ 	.short	0x0006
        /*0022*/ 	.short	0x0030
        /*0024*/ 	.byte	0x00, 0xf4, 0x21, 0x00


	//----- nvinfo : EIATTR_KPARAM_INFO
	.align		4
.L_15:
        /*0028*/ 	.byte	0x04, 0x17
        /*002a*/ 	.short	(.L_17 - .L_16)
.L_16:
        /*002c*/ 	.word	0x00000000
        /*0030*/ 	.short	0x0005
        /*0032*/ 	.short	0x0028
        /*0034*/ 	.byte	0x00, 0xf4, 0x21, 0x00


	//----- nvinfo : EIATTR_KPARAM_INFO
	.align		4
.L_17:
        /*0038*/ 	.byte	0x04, 0x17
        /*003a*/ 	.short	(.L_19 - .L_18)
.L_18:
        /*003c*/ 	.word	0x00000000
        /*0040*/ 	.short	0x0004
        /*0042*/ 	.short	0x0020
        /*0044*/ 	.byte	0x00, 0xf4, 0x21, 0x00


	//----- nvinfo : EIATTR_KPARAM_INFO
	.align		4
.L_19:
        /*0048*/ 	.byte	0x04, 0x17
        /*004a*/ 	.short	(.L_21 - .L_20)
.L_20:
        /*004c*/ 	.word	0x00000000
        /*0050*/ 	.short	0x0003
        /*0052*/ 	.short	0x0018
        /*0054*/ 	.byte	0x00, 0xf4, 0x21, 0x00


	//----- nvinfo : EIATTR_KPARAM_INFO
	.align		4
.L_21:
        /*0058*/ 	.byte	0x04, 0x17
        /*005a*/ 	.short	(.L_23 - .L_22)
.L_22:
        /*005c*/ 	.word	0x00000000
        /*0060*/ 	.short	0x0002
        /*0062*/ 	.short	0x0010
        /*0064*/ 	.byte	0x00, 0xf4, 0x21, 0x00


	//----- nvinfo : EIATTR_KPARAM_INFO
	.align		4
.L_23:
        /*0068*/ 	.byte	0x04, 0x17
        /*006a*/ 	.short	(.L_25 - .L_24)
.L_24:
        /*006c*/ 	.word	0x00000000
        /*0070*/ 	.short	0x0001
        /*0072*/ 	.short	0x0008
        /*0074*/ 	.byte	0x00, 0xf4, 0x21, 0x00


	//----- nvinfo : EIATTR_KPARAM_INFO
	.align		4
.L_25:
        /*0078*/ 	.byte	0x04, 0x17
        /*007a*/ 	.short	(.L_27 - .L_26)
.L_26:
        /*007c*/ 	.word	0x00000000
        /*0080*/ 	.short	0x0000
        /*0082*/ 	.short	0x0000
        /*0084*/ 	.byte	0x00, 0xf4, 0x21, 0x00


	//----- nvinfo : EIATTR_SPARSE_MMA_MASK
	.align		4
.L_27:
        /*0088*/ 	.byte	0x03, 0x50
        /*008a*/ 	.short	0x0000


	//----- nvinfo : EIATTR_MAXREG_COUNT
	.align		4
        /*008c*/ 	.byte	0x03, 0x1b
        /*008e*/ 	.short	0x00ff


	//----- nvinfo : EIATTR_EXIT_INSTR_OFFSETS
	.align		4
        /*0090*/ 	.byte	0x04, 0x1c
        /*0092*/ 	.short	(.L_29 - .L_28)


	//   ....[0]....
.L_28:
        /*0094*/ 	.word	0x000007d0


	//----- nvinfo : EIATTR_REQNTID
	.align		4
.L_29:
        /*0098*/ 	.byte	0x04, 0x10
        /*009a*/ 	.short	(.L_31 - .L_30)
.L_30:
        /*009c*/ 	.word	0x00000080
        /*00a0*/ 	.word	0x00000001
        /*00a4*/ 	.word	0x00000001


	//----- nvinfo : EIATTR_CBANK_PARAM_SIZE
	.align		4
.L_31:
        /*00a8*/ 	.byte	0x03, 0x19
        /*00aa*/ 	.short	0x003c


	//----- nvinfo : EIATTR_PARAM_CBANK
	.align		4
        /*00ac*/ 	.byte	0x04, 0x0a
        /*00ae*/ 	.short	(.L_33 - .L_32)
	.align		4
.L_32:
        /*00b0*/ 	.word	index@(.nv.constant0.triton_poi_fused__native_batch_norm_legit_no_training_add_relu_10)
        /*00b4*/ 	.short	0x0210
        /*00b6*/ 	.short	0x003c


	//----- nvinfo : EIATTR_SW_WAR
	.align		4
.L_33:
        /*00b8*/ 	.byte	0x04, 0x36
        /*00ba*/ 	.short	(.L_35 - .L_34)
.L_34:
        /*00bc*/ 	.word	0x00000008
.L_35:


//--------------------- .nv.callgraph             --------------------------
	.section	.nv.callgraph,"",@"SHT_CUDA_CALLGRAPH"
	.align	4
	.sectionentsize	8
	.align		4
        /*0000*/ 	.word	0x00000000
	.align		4
        /*0004*/ 	.word	0xffffffff
	.align		4
        /*0008*/ 	.word	0x00000000
	.align		4
        /*000c*/ 	.word	0xfffffffe
	.align		4
        /*0010*/ 	.word	0x00000000
	.align		4
        /*0014*/ 	.word	0xfffffffd
	.align		4
        /*0018*/ 	.word	0x00000000
	.align		4
        /*001c*/ 	.word	0xfffffffc


//--------------------- .nv.constant4             --------------------------
	.section	.nv.constant4,"a",@progbits
	.align	8
	.align		8
.nv.constant4:
        /*0000*/ 	.dword	_$_str
	.align		8
        /*0008*/ 	.dword	_$_str_$_2


//--------------------- .text.triton_poi_fused__native_batch_norm_legit_no_training_add_relu_10 --------------------------
	.section	.text.triton_poi_fused__native_batch_norm_legit_no_training_add_relu_10,"ax",@progbits
	.align	128
        .global         triton_poi_fused__native_batch_norm_legit_no_training_add_relu_10
        .type           triton_poi_fused__native_batch_norm_legit_no_training_add_relu_10,@function
        .size           triton_poi_fused__native_batch_norm_legit_no_training_add_relu_10,(.L_x_1 - triton_poi_fused__native_batch_norm_legit_no_training_add_relu_10)
        .other          triton_poi_fused__native_batch_norm_legit_no_training_add_relu_10,@"STO_CUDA_ENTRY STV_DEFAULT"
triton_poi_fused__native_batch_norm_legit_no_training_add_relu_10:
.text.triton_poi_fused__native_batch_norm_legit_no_training_add_relu_10:
[----:B------:R-:W-:Y:S01]  /*0000*/  LDC R1, c[0x0][0x28] ;  /* 0x00000a00ff017b82 */ /* 0x000fe20000000800 */
[----:B------:R-:W1:Y:S07]  /*0010*/  S2R R0, SR_TID.X ;  /* 0x0000000000007919 */ /* 0x000e6e0000002100 */
[----:B------:R-:W2:Y:S01]  /*0020*/  LDC.64 R6, c[0x0][0x210] ;  /* 0x00008400ff067b82 */ /* 0x000ea20000000a00 */
[----:B------:R-:W-:Y:S01]  /*0030*/  ULDC.64 UR4, c[0x0][0x208] ;  /* 0x0000820000047ab9 */ /* 0x000fe20000000a00 */
[----:B------:R-:W3:Y:S06]  /*0040*/  S2R R2, SR_CTAID.X ;  /* 0x0000000000027919 */ /* 0x000eec0000002500 */
[----:B------:R-:W4:Y:S08]  /*0050*/  LDC.64 R28, c[0x0][0x218] ;  /* 0x00008600ff1c7b82 */ /* 0x000f300000000a00 */
[----:B------:R-:W5:Y:S01]  /*0060*/  LDC.64 R4, c[0x0][0x228] ;  /* 0x00008a00ff047b82 */ /* 0x000f620000000a00 */
[----:B-1----:R-:W-:-:S04]  /*0070*/  SHF.L.U32 R0, R0, 0x2, RZ ;  /* 0x0000000200007819 */ /* 0x002fc800000006ff */
[----:B------:R-:W-:-:S04]  /*0080*/  LOP3.LUT R3, R0, 0x1fc, RZ, 0xc0, !PT ;  /* 0x000001fc00037812 */ /* 0x000fc800078ec0ff */
[----:B---3--:R-:W-:-:S05]  /*0090*/  LEA R0, R2, R3, 0xa ;  /* 0x0000000302007211 */ /* 0x008fca00078e50ff */
[----:B--2---:R-:W-:-:S04]  /*00a0*/  IMAD.WIDE R6, R0, 0x4, R6 ;  /* 0x0000000400067825 */ /* 0x004fc800078e0206 */
[----:B----4-:R-:W-:Y:S01]  /*00b0*/  IMAD.WIDE R28, R0, 0x4, R28 ;  /* 0x00000004001c7825 */ /* 0x010fe200078e021c */
[----:B------:R-:W2:Y:S04]  /*00c0*/  LDG.E.128 R20, desc[UR4][R6.64] ;  /* 0x0000000406147981 */ /* 0x000ea8000c1e1d00 */
[----:B------:R-:W2:Y:S01]  /*00d0*/  LDG.E.128 R24, desc[UR4][R28.64] ;  /* 0x000000041c187981 */ /* 0x000ea2000c1e1d00 */
[----:B------:R-:W-:-:S03]  /*00e0*/  SHF.R.S32.HI R3, RZ, 0x15, R2 ;  /* 0x00000015ff037819 */ /* 0x000fc60000011402 */
[----:B------:R-:W3:Y:S01]  /*00f0*/  LDG.E.128 R12, desc[UR4][R6.64+0x800] ;  /* 0x00080004060c7981 */ /* 0x000ee2000c1e1d00 */
[----:B------:R-:W-:-:S03]  /*0100*/  SGXT R3, R3, 0x1 ;  /* 0x000000010303781a */ /* 0x000fc60000000200 */
[----:B------:R2:W3:Y:S01]  /*0110*/  LDG.E.128 R16, desc[UR4][R28.64+0x800] ;  /* 0x000800041c107981 */ /* 0x0004e2000c1e1d00 */
[----:B------:R-:W-:-:S04]  /*0120*/  LEA.HI R3, R3, R0, RZ, 0x5 ;  /* 0x0000000003037211 */ /* 0x000fc800078f28ff */
[----:B------:R-:W-:-:S04]  /*0130*/  LOP3.LUT R3, R3, 0xffffffe0, RZ, 0xc0, !PT ;  /* 0xffffffe003037812 */ /* 0x000fc800078ec0ff */
[----:B------:R-:W-:-:S05]  /*0140*/  IADD3 R30, R0, -R3, RZ ;  /* 0x80000003001e7210 */ /* 0x000fca0007ffe0ff */
[C---:B-----5:R-:W-:Y:S02]  /*0150*/  IMAD.WIDE R8, R30.reuse, 0x4, R4 ;  /* 0x000000041e087825 */ /* 0x060fe400078e0204 */
[----:B------:R-:W1:Y:S04]  /*0160*/  LDC.64 R4, c[0x0][0x220] ;  /* 0x00008800ff047b82 */ /* 0x000e680000000a00 */
[----:B------:R-:W4:Y:S01]  /*0170*/  LDG.E.EL.128 R8, desc[UR4][R8.64] ;  /* 0x0000000408087981 */ /* 0x000f22000c2e1d00 */
[----:B-1----:R-:W-:-:S06]  /*0180*/  IMAD.WIDE R4, R30, 0x4, R4 ;  /* 0x000000041e047825 */ /* 0x002fcc00078e0204 */
[----:B------:R-:W5:Y:S01]  /*0190*/  LDG.E.EL.128 R4, desc[UR4][R4.64] ;  /* 0x0000000404047981 */ /* 0x000f62000c2e1d00 */
[----:B--2---:R-:W-:Y:S01]  /*01a0*/  FADD R28, R21, R25 ;  /* 0x00000019151c7221 */ /* 0x004fe20000000000 */
[----:B------:R-:W-:Y:S01]  /*01b0*/  FADD R29, R20, R24 ;  /* 0x00000018141d7221 */ /* 0x000fe20000000000 */
[----:B------:R-:W-:Y:S01]  /*01c0*/  FADD R2, R23, R27 ;  /* 0x0000001b17027221 */ /* 0x000fe20000000000 */
[----:B------:R-:W1:Y:S01]  /*01d0*/  LDC.64 R20, c[0x0][0x230] ;  /* 0x00008c00ff147b82 */ /* 0x000e620000000a00 */
[----:B------:R-:W-:-:S07]  /*01e0*/  FADD R3, R22, R26 ;  /* 0x0000001a16037221 */ /* 0x000fce0000000000 */
[----:B------:R-:W2:Y:S01]  /*01f0*/  LDC.64 R24, c[0x0][0x238] ;  /* 0x00008e00ff187b82 */ /* 0x000ea20000000a00 */
[----:B-1----:R-:W-:-:S06]  /*0200*/  IMAD.WIDE R20, R30, 0x4, R20 ;  /* 0x000000041e147825 */ /* 0x002fcc00078e0214 */
[----:B------:R-:W5:Y:S01]  /*0210*/  LDG.E.EL.128 R20, desc[UR4][R20.64] ;  /* 0x0000000414147981 */ /* 0x000f62000c2e1d00 */
[----:B--2---:R-:W-:-:S04]  /*0220*/  IMAD.WIDE R24, R30, 0x4, R24 ;  /* 0x000000041e187825 */ /* 0x004fc800078e0218 */
[----:B----4-:R-:W-:Y:S01]  /*0230*/  FADD R8, R8, 9.9999997473787516356e-06 ;  /* 0x3727c5ac08087421 */ /* 0x010fe20000000000 */
[----:B------:R-:W-:Y:S01]  /*0240*/  FADD R9, R9, 9.9999997473787516356e-06 ;  /* 0x3727c5ac09097421 */ /* 0x000fe20000000000 */
[----:B------:R-:W-:Y:S01]  /*0250*/  FADD R11, R11, 9.9999997473787516356e-06 ;  /* 0x3727c5ac0b0b7421 */ /* 0x000fe20000000000 */
[----:B------:R-:W-:Y:S01]  /*0260*/  FADD R10, R10, 9.9999997473787516356e-06 ;  /* 0x3727c5ac0a0a7421 */ /* 0x000fe20000000000 */
[----:B---3--:R-:W-:Y:S01]  /*0270*/  FADD R30, R15, R19 ;  /* 0x000000130f1e7221 */ /* 0x008fe20000000000 */
[----:B------:R-:W2:Y:S01]  /*0280*/  LDG.E.EL.128 R24, desc[UR4][R24.64] ;  /* 0x0000000418187981 */ /* 0x000ea2000c2e1d00 */
[----:B------:R-:W1:Y:S01]  /*0290*/  MUFU.SQRT R8, R8 ;  /* 0x0000000800087308 */ /* 0x000e620000002000 */
[----:B------:R-:W-:Y:S01]  /*02a0*/  FADD R15, R14, R18 ;  /* 0x000000120e0f7221 */ /* 0x000fe20000000000 */
[----:B------:R-:W-:-:S06]  /*02b0*/  FADD R14, R13, R17 ;  /* 0x000000110d0e7221 */ /* 0x000fcc0000000000 */
[----:B------:R-:W3:Y:S01]  /*02c0*/  MUFU.SQRT R9, R9 ;  /* 0x0000000900097308 */ /* 0x000ee20000002000 */
[----:B------:R-:W-:-:S07]  /*02d0*/  FADD R13, R12, R16 ;  /* 0x000000100c0d7221 */ /* 0x000fce0000000000 */
[----:B------:R-:W4:Y:S01]  /*02e0*/  MUFU.SQRT R11, R11 ;  /* 0x0000000b000b7308 */ /* 0x000f220000002000 */
[----:B-1----:R-:W-:Y:S01]  /*02f0*/  FSETP.GT.AND P6, PT, R8, 8.50705917302346158658e+37, PT ;  /* 0x7e8000000800780b */ /* 0x002fe20003fc4000 */
[C---:B-----5:R-:W-:Y:S01]  /*0300*/  FADD R29, -R4.reuse, R29 ;  /* 0x0000001d041d7221 */ /* 0x060fe20000000100 */
[----:B------:R-:W-:Y:S01]  /*0310*/  FADD R4, -R4, R13 ;  /* 0x0000000d04047221 */ /* 0x000fe20000000100 */
[----:B------:R-:W-:Y:S01]  /*0320*/  HFMA2.MMA R13, -RZ, RZ, 1.625, 0 ;  /* 0x3e800000ff0d7435 */ /* 0x000fe200000001ff */
[----:B---3--:R-:W-:-:S03]  /*0330*/  FSETP.GT.AND P5, PT, R9, 8.50705917302346158658e+37, PT ;  /* 0x7e8000000900780b */ /* 0x008fc60003fa4000 */
[----:B------:R-:W1:Y:S01]  /*0340*/  MUFU.SQRT R10, R10 ;  /* 0x0000000a000a7308 */ /* 0x000e620000002000 */
[----:B------:R-:W-:Y:S02]  /*0350*/  FSETP.GEU.AND P3, PT, R9, 1.175494350822287508e-38, PT ;  /* 0x008000000900780b */ /* 0x000fe40003f6e000 */
[C---:B------:R-:W-:Y:S02]  /*0360*/  FSETP.GEU.AND P4, PT, R8.reuse, 1.175494350822287508e-38, PT ;  /* 0x008000000800780b */ /* 0x040fe40003f8e000 */
[----:B----4-:R-:W-:Y:S01]  /*0370*/  FSETP.GT.AND P1, PT, R11, 8.50705917302346158658e+37, PT ;  /* 0x7e8000000b00780b */ /* 0x010fe20003f24000 */
[----:B------:R-:W-:Y:S01]  /*0380*/  @P6 FMUL R8, R8, 0.25 ;  /* 0x3e80000008086820 */ /* 0x000fe20000400000 */
[----:B------:R-:W-:Y:S02]  /*0390*/  FSEL R12, R13, 1, P6 ;  /* 0x3f8000000d0c7808 */ /* 0x000fe40003000000 */
[----:B------:R-:W-:Y:S01]  /*03a0*/  FSETP.GEU.AND P6, PT, R11, 1.175494350822287508e-38, PT ;  /* 0x008000000b00780b */ /* 0x000fe20003fce000 */
[----:B------:R-:W-:Y:S01]  /*03b0*/  @P5 FMUL R9, R9, 0.25 ;  /* 0x3e80000009095820 */ /* 0x000fe20000400000 */
[----:B-1----:R-:W-:-:S03]  /*03c0*/  FSETP.GT.AND P2, PT, R10, 8.50705917302346158658e+37, PT ;  /* 0x7e8000000a00780b */ /* 0x002fc60003f44000 */
[----:B------:R-:W-:Y:S01]  /*03d0*/  @!P3 FMUL R9, R9, 16777216 ;  /* 0x4b8000000909b820 */ /* 0x000fe20000400000 */
[----:B------:R-:W-:-:S03]  /*03e0*/  FSETP.GEU.AND P0, PT, R10, 1.175494350822287508e-38, PT ;  /* 0x008000000a00780b */ /* 0x000fc60003f0e000 */
[----:B------:R-:W-:Y:S02]  /*03f0*/  @P1 FMUL R11, R11, 0.25 ;  /* 0x3e8000000b0b1820 */ /* 0x000fe40000400000 */
[----:B------:R-:W1:Y:S01]  /*0400*/  MUFU.RCP R9, R9 ;  /* 0x0000000900097308 */ /* 0x000e620000001000 */
[C---:B------:R-:W-:Y:S01]  /*0410*/  FADD R3, -R6.reuse, R3 ;  /* 0x0000000306037221 */ /* 0x040fe20000000100 */
[----:B------:R-:W-:Y:S01]  /*0420*/  @!P6 FMUL R11, R11, 16777216 ;  /* 0x4b8000000b0be820 */ /* 0x000fe20000400000 */
[----:B------:R-:W-:Y:S01]  /*0430*/  FADD R15, -R6, R15 ;  /* 0x0000000f060f7221 */ /* 0x000fe20000000100 */
[----:B------:R-:W-:Y:S01]  /*0440*/  FSEL R6, R13, 1, P5 ;  /* 0x3f8000000d067808 */ /* 0x000fe20002800000 */
[----:B------:R-:W-:Y:S01]  /*0450*/  @P2 FMUL R10, R10, 0.25 ;  /* 0x3e8000000a0a2820 */ /* 0x000fe20000400000 */
[----:B------:R-:W-:Y:S02]  /*0460*/  @!P4 FMUL R8, R8, 16777216 ;  /* 0x4b8000000808c820 */ /* 0x000fe40000400000 */
[----:B------:R-:W3:Y:S01]  /*0470*/  MUFU.RCP R11, R11 ;  /* 0x0000000b000b7308 */ /* 0x000ee20000001000 */
[----:B------:R-:W-:Y:S01]  /*0480*/  @!P0 FMUL R10, R10, 16777216 ;  /* 0x4b8000000a0a8820 */ /* 0x000fe20000400000 */
[----:B------:R-:W-:Y:S01]  /*0490*/  @!P3 FMUL R6, R6, 16777216 ;  /* 0x4b8000000606b820 */ /* 0x000fe20000400000 */
[C---:B------:R-:W-:Y:S01]  /*04a0*/  FADD R2, -R7.reuse, R2 ;  /* 0x0000000207027221 */ /* 0x040fe20000000100 */
[----:B------:R-:W-:-:S02]  /*04b0*/  FADD R30, -R7, R30 ;  /* 0x0000001e071e7221 */ /* 0x000fc40000000100 */
[----:B-1----:R-:W-:Y:S02]  /*04c0*/  FMUL R9, R9, R6 ;  /* 0x0000000609097220 */ /* 0x002fe40000400000 */
[----:B------:R1:W4:Y:S01]  /*04d0*/  MUFU.RCP R17, R8 ;  /* 0x0000000800117308 */ /* 0x0003220000001000 */
[----:B------:R-:W5:Y:S01]  /*04e0*/  LDC.64 R6, c[0x0][0x240] ;  /* 0x00009000ff067b82 */ /* 0x000f620000000a00 */
[C---:B------:R-:W-:Y:S01]  /*04f0*/  FADD R28, -R5.reuse, R28 ;  /* 0x0000001c051c7221 */ /* 0x040fe20000000100 */
[----:B------:R-:W-:-:S05]  /*0500*/  FADD R14, -R5, R14 ;  /* 0x0000000e050e7221 */ /* 0x000fca0000000100 */
[----:B------:R-:W4:Y:S01]  /*0510*/  MUFU.RCP R10, R10 ;  /* 0x0000000a000a7308 */ /* 0x000f220000001000 */
[C---:B-1----:R-:W-:Y:S02]  /*0520*/  FSEL R8, R13.reuse, 1, P1 ;  /* 0x3f8000000d087808 */ /* 0x042fe40000800000 */
[----:B------:R-:W-:-:S03]  /*0530*/  FSEL R5, R13, 1, P2 ;  /* 0x3f8000000d057808 */ /* 0x000fc60001000000 */
[----:B------:R-:W-:Y:S01]  /*0540*/  @!P6 FMUL R8, R8, 16777216 ;  /* 0x4b8000000808e820 */ /* 0x000fe20000400000 */
[----:B------:R-:W-:Y:S01]  /*0550*/  @!P4 FMUL R12, R12, 16777216 ;  /* 0x4b8000000c0cc820 */ /* 0x000fe20000400000 */
[----:B------:R-:W-:Y:S02]  /*0560*/  @!P0 FMUL R5, R5, 16777216 ;  /* 0x4b80000005058820 */ /* 0x000fe40000400000 */
[----:B---3--:R-:W-:Y:S01]  /*0570*/  FMUL R11, R11, R8 ;  /* 0x000000080b0b7220 */ /* 0x008fe20000400000 */
[----:B----4-:R-:W-:-:S03]  /*0580*/  FMUL R17, R17, R12 ;  /* 0x0000000c11117220 */ /* 0x010fc60000400000 */
[C---:B------:R-:W-:Y:S01]  /*0590*/  FMUL R30, R11.reuse, R30 ;  /* 0x0000001e0b1e7220 */ /* 0x040fe20000400000 */
[----:B0-----:R-:W-:Y:S01]  /*05a0*/  FMUL R10, R10, R5 ;  /* 0x000000050a0a7220 */ /* 0x001fe20000400000 */
[----:B------:R-:W-:Y:S01]  /*05b0*/  FMUL R8, R11, R2 ;  /* 0x000000020b087220 */ /* 0x000fe20000400000 */
[C---:B------:R-:W-:Y:S01]  /*05c0*/  FMUL R5, R17.reuse, R4 ;  /* 0x0000000411057220 */ /* 0x040fe20000400000 */
[----:B------:R-:W-:Y:S01]  /*05d0*/  FMUL R29, R17, R29 ;  /* 0x0000001d111d7220 */ /* 0x000fe20000400000 */
[C---:B------:R-:W-:Y:S01]  /*05e0*/  FMUL R14, R9.reuse, R14 ;  /* 0x0000000e090e7220 */ /* 0x040fe20000400000 */
[----:B------:R-:W-:Y:S01]  /*05f0*/  FMUL R28, R9, R28 ;  /* 0x0000001c091c7220 */ /* 0x000fe20000400000 */
[C---:B------:R-:W-:Y:S01]  /*0600*/  FMUL R15, R10.reuse, R15 ;  /* 0x0000000f0a0f7220 */ /* 0x040fe20000400000 */
[----:B------:R-:W-:Y:S01]  /*0610*/  FMUL R3, R10, R3 ;  /* 0x000000030a037220 */ /* 0x000fe20000400000 */
[----:B-----5:R-:W-:-:S04]  /*0620*/  IMAD.WIDE R12, R0, 0x4, R6 ;  /* 0x00000004000c7825 */ /* 0x020fc800078e0206 */
[C-C-:B--2---:R-:W-:Y:S01]  /*0630*/  FFMA R30, R23.reuse, R30, R27.reuse ;  /* 0x0000001e171e7223 */ /* 0x144fe2000000001b */
[----:B------:R-:W-:Y:S01]  /*0640*/  FFMA R8, R23, R8, R27 ;  /* 0x0000000817087223 */ /* 0x000fe2000000001b */
[C-C-:B------:R-:W-:Y:S01]  /*0650*/  FFMA R2, R20.reuse, R29, R24.reuse ;  /* 0x0000001d14027223 */ /* 0x140fe20000000018 */
[----:B------:R-:W-:Y:S01]  /*0660*/  FFMA R4, R20, R5, R24 ;  /* 0x0000000514047223 */ /* 0x000fe20000000018 */
[C-C-:B------:R-:W-:Y:S01]  /*0670*/  FFMA R28, R21.reuse, R28, R25.reuse ;  /* 0x0000001c151c7223 */ /* 0x140fe20000000019 */
[----:B------:R-:W-:Y:S01]  /*0680*/  FFMA R14, R21, R14, R25 ;  /* 0x0000000e150e7223 */ /* 0x000fe20000000019 */
[C-C-:B------:R-:W-:Y:S01]  /*0690*/  FFMA R15, R22.reuse, R15, R26.reuse ;  /* 0x0000000f160f7223 */ /* 0x140fe2000000001a */
[----:B------:R-:W-:Y:S01]  /*06a0*/  FFMA R3, R22, R3, R26 ;  /* 0x0000000316037223 */ /* 0x000fe2000000001a */
[----:B------:R-:W-:Y:S02]  /*06b0*/  FSETP.GEU.AND P6, PT, R30, RZ, PT ;  /* 0x000000ff1e00720b */ /* 0x000fe40003fce000 */
[----:B------:R-:W-:-:S02]  /*06c0*/  FSETP.GEU.AND P3, PT, R8, RZ, PT ;  /* 0x000000ff0800720b */ /* 0x000fc40003f6e000 */
[----:B------:R-:W-:Y:S02]  /*06d0*/  SEL R7, R30, RZ, P6 ;  /* 0x000000ff1e077207 */ /* 0x000fe40003000000 */
[----:B------:R-:W-:Y:S02]  /*06e0*/  FSETP.GEU.AND P5, PT, R15, RZ, PT ;  /* 0x000000ff0f00720b */ /* 0x000fe40003fae000 */
[----:B------:R-:W-:Y:S02]  /*06f0*/  FSETP.GEU.AND P4, PT, R14, RZ, PT ;  /* 0x000000ff0e00720b */ /* 0x000fe40003f8e000 */
[----:B------:R-:W-:Y:S02]  /*0700*/  FSETP.GEU.AND P0, PT, R4, RZ, PT ;  /* 0x000000ff0400720b */ /* 0x000fe40003f0e000 */
[----:B------:R-:W-:Y:S02]  /*0710*/  FSETP.GEU.AND P2, PT, R3, RZ, PT ;  /* 0x000000ff0300720b */ /* 0x000fe40003f4e000 */
[----:B------:R-:W-:-:S02]  /*0720*/  FSETP.GEU.AND P1, PT, R28, RZ, PT ;  /* 0x000000ff1c00720b */ /* 0x000fc40003f2e000 */
[----:B------:R-:W-:Y:S02]  /*0730*/  FSETP.GEU.AND P6, PT, R2, RZ, PT ;  /* 0x000000ff0200720b */ /* 0x000fe40003fce000 */
[----:B------:R-:W-:Y:S02]  /*0740*/  SEL R11, R8, RZ, P3 ;  /* 0x000000ff080b7207 */ /* 0x000fe40001800000 */
[----:B------:R-:W-:Y:S02]  /*0750*/  SEL R6, R15, RZ, P5 ;  /* 0x000000ff0f067207 */ /* 0x000fe40002800000 */
[----:B------:R-:W-:Y:S02]  /*0760*/  SEL R5, R14, RZ, P4 ;  /* 0x000000ff0e057207 */ /* 0x000fe40002000000 */
[----:B------:R-:W-:Y:S02]  /*0770*/  SEL R10, R3, RZ, P2 ;  /* 0x000000ff030a7207 */ /* 0x000fe40001000000 */
[----:B------:R-:W-:-:S02]  /*0780*/  SEL R9, R28, RZ, P1 ;  /* 0x000000ff1c097207 */ /* 0x000fc40000800000 */
[----:B------:R-:W-:Y:S02]  /*0790*/  SEL R8, R2, RZ, P6 ;  /* 0x000000ff02087207 */ /* 0x000fe40003000000 */
[----:B------:R-:W-:-:S03]  /*07a0*/  SEL R4, R4, RZ, P0 ;  /* 0x000000ff04047207 */ /* 0x000fc60000000000 */
[----:B------:R-:W-:Y:S04]  /*07b0*/  STG.E.128 desc[UR4][R12.64], R8 ;  /* 0x000000080c007986 */ /* 0x000fe8000c101d04 */
[----:B------:R-:W-:Y:S01]  /*07c0*/  STG.E.128 desc[UR4][R12.64+0x800], R4 ;  /* 0x000800040c007986 */ /* 0x000fe2000c101d04 */
[----:B------:R-:W-:Y:S05]  /*07d0*/  EXIT ;  /* 0x000000000000794d */ /* 0x000fea0003800000 */
.L_x_0:
[----:B------:R-:W-:-:S00]  /*07e0*/  BRA `(.L_x_0) ;  /* 0xfffffffc00fc7947 */ /* 0x000fc0000383ffff */
[----:B------:R-:W-:-:S00]  /*07f0*/  NOP ;  /* 0x0000000000007918 */ /* 0x000fc00000000000 */
        /* <DEDUP_REMOVED lines=8> */
.L_x_1:


//--------------------- .nv.global.init           --------------------------
	.section	.nv.global.init,"aw",@progbits
.nv.global.init:
	.type		_$_str,@object
	.size		_$_str,(_$_str_$_2 - _$_str)
_$_str:
        /*0000*/ 	.byte	0x5f, 0x5f, 0x43, 0x55, 0x44, 0x41, 0x5f, 0x46, 0x54, 0x5a, 0x00
	.type		_$_str_$_2,@object
	.size		_$_str_$_2,(.L_1 - _$_str_$_2)
_$_str_$_2:
        /*000b*/ 	.byte	0x5f, 0x5f, 0x43, 0x55, 0x44, 0x41, 0x5f, 0x50, 0x52, 0x45, 0x43, 0x5f, 0x53, 0x51, 0x52, 0x54
        /*001b*/ 	.byte	0x00
.L_1:


//--------------------- .nv.constant0.triton_poi_fused__native_batch_norm_legit_no_training_add_relu_10 --------------------------
	.section	.nv.constant0.triton_poi_fused__native_batch_norm_legit_no_training_add_relu_10,"a",@progbits
	.sectionflags	@""
	.align	4
.nv.constant0.triton_poi_fused__native_batch_norm_legit_no_training_add_relu_10:
	.zero		588
